	.headerflags	@"EF_CUDA_TEXMODE_UNIFIED EF_CUDA_64BIT_ADDRESS EF_CUDA_ACCELERATORS EF_CUDA_SM90 EF_CUDA_VIRTUAL_SM(EF_CUDA_SM90)"
	.elftype	@"ET_EXEC"


//--------------------- .nv.info                  --------------------------
	.section	.nv.info,"",@"SHT_CUDA_INFO"
	.align	4


	//----- nvinfo : EIATTR_REGCOUNT
	.align		4
        /*0000*/ 	.byte	0x04, 0x2f
        /*0002*/ 	.short	(.L_1 - .L_0)
	.align		4
.L_0:
        /*0004*/ 	.word	index@(triton_poi_fused_relu_threshold_backward_0)
        /*0008*/ 	.word	0x0000000c


	//----- nvinfo : EIATTR_MIN_STACK_SIZE
	.align		4
.L_1:
        /*000c*/ 	.byte	0x04, 0x12
        /*000e*/ 	.short	(.L_3 - .L_2)
	.align		4
.L_2:
        /*0010*/ 	.word	index@(triton_poi_fused_relu_threshold_backward_0)
        /*0014*/ 	.word	0x00000000


	//----- nvinfo : EIATTR_FRAME_SIZE
	.align		4
.L_3:
        /*0018*/ 	.byte	0x04, 0x11
        /*001a*/ 	.short	(.L_5 - .L_4)
	.align		4
.L_4:
        /*001c*/ 	.word	index@(triton_poi_fused_relu_threshold_backward_0)
        /*0020*/ 	.word	0x00000000


	//----- nvinfo : EIATTR_MIN_STACK_SIZE
	.align		4
.L_5:
        /*0024*/ 	.byte	0x04, 0x12
        /*0026*/ 	.short	(.L_7 - .L_6)
	.align		4
.L_6:
        /*0028*/ 	.word	index@(triton_poi_fused_relu_threshold_backward_0)
        /*002c*/ 	.word	0x00000000
.L_7:


//--------------------- .nv.info.triton_poi_fused_relu_threshold_backward_0 --------------------------
	.section	.nv.info.triton_poi_fused_relu_threshold_backward_0,"",@"SHT_CUDA_INFO"
	.sectionflags	@""
	.align	4


	//----- nvinfo : EIATTR_CUDA_API_VERSION
	.align		4
        /*0000*/ 	.byte	0x04, 0x37
        /*0002*/ 	.short	(.L_9 - .L_8)
.L_8:
        /*0004*/ 	.word	0x0000007c


	//----- nvinfo : EIATTR_KPARAM_INFO
	.align		4
.L_9:
        /*0008*/ 	.byte	0x04, 0x17
        /*000a*/ 	.short	(.L_11 - .L_10)
.L_10:
        /*000c*/ 	.word	0x00000000
        /*0010*/ 	.short	0x0003
        /*0012*/ 	.short	0x0018
        /*0014*/ 	.byte	0x00, 0xf0, 0x11, 0x00


	//----- nvinfo : EIATTR_KPARAM_INFO
	.align		4
.L_11:
        /*0018*/ 	.byte	0x04, 0x17
        /*001a*/ 	.short	(.L_13 - .L_12)
.L_12:
        /*001c*/ 	.word	0x00000000
        /*0020*/ 	.short	0x0002
        /*0022*/ 	.short	0x0010
        /*0024*/ 	.byte	0x00, 0xf4, 0x21, 0x00


	//----- nvinfo : EIATTR_KPARAM_INFO
	.align		4
.L_13:
        /*0028*/ 	.byte	0x04, 0x17
        /*002a*/ 	.short	(.L_15 - .L_14)
.L_14:
        /*002c*/ 	.word	0x00000000
        /*0030*/ 	.short	0x0001
        /*0032*/ 	.short	0x0008
        /*0034*/ 	.byte	0x00, 0xf4, 0x21, 0x00


	//----- nvinfo : EIATTR_KPARAM_INFO
	.align		4
.L_15:
        /*0038*/ 	.byte	0x04, 0x17
        /*003a*/ 	.short	(.L_17 - .L_16)
.L_16:
        /*003c*/ 	.word	0x00000000
        /*0040*/ 	.short	0x0000
        /*0042*/ 	.short	0x0000
        /*0044*/ 	.byte	0x00, 0xf4, 0x21, 0x00


	//----- nvinfo : EIATTR_SPARSE_MMA_MASK
	.align		4
.L_17:
        /*0048*/ 	.byte	0x03, 0x50
        /*004a*/ 	.short	0x0000


	//----- nvinfo : EIATTR_MAXREG_COUNT
	.align		4
        /*004c*/ 	.byte	0x03, 0x1b
        /*004e*/ 	.short	0x00ff


	//----- nvinfo : EIATTR_EXIT_INSTR_OFFSETS
	.align		4
        /*0050*/ 	.byte	0x04, 0x1c
        /*0052*/ 	.short	(.L_19 - .L_18)


	//   ....[0]....
.L_18:
        /*0054*/ 	.word	0x00000220


	//----- nvinfo : EIATTR_REQNTID
	.align		4
.L_19:
        /*0058*/ 	.byte	0x04, 0x10
        /*005a*/ 	.short	(.L_21 - .L_20)
.L_20:
        /*005c*/ 	.word	0x00000080
        /*0060*/ 	.word	0x00000001
        /*0064*/ 	.word	0x00000001


	//----- nvinfo : EIATTR_CBANK_PARAM_SIZE
	.align		4
.L_21:
        /*0068*/ 	.byte	0x03, 0x19
        /*006a*/ 	.short	0x001c


	//----- nvinfo : EIATTR_PARAM_CBANK
	.align		4
        /*006c*/ 	.byte	0x04, 0x0a
        /*006e*/ 	.short	(.L_23 - .L_22)
	.align		4
.L_22:
        /*0070*/ 	.word	index@(.nv.constant0.triton_poi_fused_relu_threshold_backward_0)
        /*0074*/ 	.short	0x0210
        /*0076*/ 	.short	0x001c


	//----- nvinfo : EIATTR_SW_WAR
	.align		4
.L_23:
        /*0078*/ 	.byte	0x04, 0x36
        /*007a*/ 	.short	(.L_25 - .L_24)
.L_24:
        /*007c*/ 	.word	0x00000008
.L_25:


//--------------------- .nv.callgraph             --------------------------
	.section	.nv.callgraph,"",@"SHT_CUDA_CALLGRAPH"
	.align	4
	.sectionentsize	8
	.align		4
        /*0000*/ 	.word	0x00000000
	.align		4
        /*0004*/ 	.word	0xffffffff
	.align		4
        /*0008*/ 	.word	0x00000000
	.align		4
        /*000c*/ 	.word	0xfffffffe
	.align		4
        /*0010*/ 	.word	0x00000000
	.align		4
        /*0014*/ 	.word	0xfffffffd
	.align		4
        /*0018*/ 	.word	0x00000000
	.align		4
        /*001c*/ 	.word	0xfffffffc


//--------------------- .text.triton_poi_fused_relu_threshold_backward_0 --------------------------
	.section	.text.triton_poi_fused_relu_threshold_backward_0,"ax",@progbits
	.align	128
        .global         triton_poi_fused_relu_threshold_backward_0
        .type           triton_poi_fused_relu_threshold_backward_0,@function
        .size           triton_poi_fused_relu_threshold_backward_0,(.L_x_1 - triton_poi_fused_relu_threshold_backward_0)
        .other          triton_poi_fused_relu_threshold_backward_0,@"STO_CUDA_ENTRY STV_DEFAULT"
triton_poi_fused_relu_threshold_backward_0:
.text.triton_poi_fused_relu_threshold_backward_0:
[----:B------:R-:W-:Y:S01]  /*0000*/  LDC R1, c[0x0][0x28] ;  /* 0x00000a00ff017b82 */ /* 0x000fe20000000800 */
[----:B------:R-:W1:Y:S07]  /*0010*/  S2R R0, SR_TID.X ;  /* 0x0000000000007919 */ /* 0x000e6e0000002100 */
[----:B------:R-:W2:Y:S01]  /*0020*/  LDC.64 R4, c[0x0][0x218] ;  /* 0x00008600ff047b82 */ /* 0x000ea20000000a00 */
[----:B------:R-:W-:Y:S01]  /*0030*/  ULDC.64 UR4, c[0x0][0x208] ;  /* 0x0000820000047ab9 */ /* 0x000fe20000000a00 */
[----:B------:R-:W-:Y:S01]  /*0040*/  ULDC.64 UR6, c[0x0][0x220] ;  /* 0x0000880000067ab9 */ /* 0x000fe20000000a00 */
[----:B------:R-:W3:Y:S05]  /*0050*/  S2R R7, SR_CTAID.X ;  /* 0x0000000000077919 */ /* 0x000eea0000002500 */
[----:B------:R-:W4:Y:S01]  /*0060*/  LDC.64 R2, c[0x0][0x210] ;  /* 0x00008400ff027b82 */ /* 0x000f220000000a00 */
[----:B-1----:R-:W-:Y:S01]  /*0070*/  IMAD.SHL.U32 R0, R0, 0x2, RZ ;  /* 0x0000000200007824 */ /* 0x002fe200078e00ff */
[----:B---3--:R-:W-:-:S04]  /*0080*/  SHF.R.S32.HI R6, RZ, 0x17, R7 ;  /* 0x00000017ff067819 */ /* 0x008fc80000011407 */
[----:B------:R-:W-:-:S05]  /*0090*/  LOP3.LUT R0, R0, 0xfe, RZ, 0xc0, !PT ;  /* 0x000000fe00007812 */ /* 0x000fca00078ec0ff */
[----:B------:R-:W-:Y:S01]  /*00a0*/  IMAD R7, R7, 0x100, R0 ;  /* 0x0000010007077824 */ /* 0x000fe200078e0200 */
[----:B------:R-:W-:-:S03]  /*00b0*/  SGXT R0, R6, 0x1 ;  /* 0x000000010600781a */ /* 0x000fc60000000200 */
[----:B----4-:R-:W-:Y:S01]  /*00c0*/  IMAD.WIDE R2, R7, 0x4, R2 ;  /* 0x0000000407027825 */ /* 0x010fe200078e0202 */
[----:B------:R-:W-:-:S04]  /*00d0*/  LEA.HI R0, R0, R7, RZ, 0x6 ;  /* 0x0000000700007211 */ /* 0x000fc800078f30ff */
[----:B------:R-:W-:-:S05]  /*00e0*/  LOP3.LUT R0, R0, 0xffffffc0, RZ, 0xc0, !PT ;  /* 0xffffffc000007812 */ /* 0x000fca00078ec0ff */
[----:B------:R-:W-:-:S04]  /*00f0*/  IMAD.IADD R9, R7, 0x1, -R0 ;  /* 0x0000000107097824 */ /* 0x000fc800078e0a00 */
[----:B--2---:R-:W-:Y:S02]  /*0100*/  IMAD.WIDE R4, R9, 0x4, R4 ;  /* 0x0000000409047825 */ /* 0x004fe400078e0204 */
[----:B------:R-:W2:Y:S04]  /*0110*/  LDG.E.64 R8, desc[UR4][R2.64] ;  /* 0x0000000402087981 */ /* 0x000ea8000c1e1b00 */
[----:B------:R-:W2:Y:S01]  /*0120*/  LDG.E.EL.64 R4, desc[UR4][R4.64] ;  /* 0x0000000404047981 */ /* 0x000ea2000c2e1b00 */
[----:B------:R-:W-:-:S04]  /*0130*/  IADD3 R6, P2, R7, UR6, RZ ;  /* 0x0000000607067c10 */ /* 0x000fc8000ff5e0ff */
[----:B------:R-:W-:Y:S02]  /*0140*/  LEA.HI.X.SX32 R7, R7, UR7, 0x1, P2 ;  /* 0x0000000707077c11 */ /* 0x000fe400090f0eff */
[C---:B--2---:R-:W-:Y:S01]  /*0150*/  FSETP.GEU.AND P1, PT, R8.reuse, -R4, PT ;  /* 0x800000040800720b */ /* 0x044fe20003f2e000 */
[----:B------:R-:W-:Y:S01]  /*0160*/  FADD R8, R8, R4 ;  /* 0x0000000408087221 */ /* 0x000fe20000000000 */
[C---:B------:R-:W-:Y:S01]  /*0170*/  FADD R0, R9.reuse, R5 ;  /* 0x0000000509007221 */ /* 0x040fe20000000000 */
[----:B------:R-:W-:-:S03]  /*0180*/  FSETP.GEU.AND P0, PT, R9, -R5, PT ;  /* 0x800000050900720b */ /* 0x000fc60003f0e000 */
[----:B------:R-:W-:Y:S02]  /*0190*/  FSEL R8, R8, RZ, P1 ;  /* 0x000000ff08087208 */ /* 0x000fe40000800000 */
[----:B------:R-:W-:Y:S02]  /*01a0*/  FSEL R9, R0, RZ, P0 ;  /* 0x000000ff00097208 */ /* 0x000fe40000000000 */
[----:B------:R-:W-:Y:S02]  /*01b0*/  FSETP.GTU.AND P1, PT, R8, RZ, PT ;  /* 0x000000ff0800720b */ /* 0x000fe40003f2c000 */
[----:B------:R-:W-:Y:S01]  /*01c0*/  FSETP.GTU.AND P0, PT, R9, RZ, PT ;  /* 0x000000ff0900720b */ /* 0x000fe20003f0c000 */
[----:B------:R-:W-:Y:S01]  /*01d0*/  STG.E.64 desc[UR4][R2.64], R8 ;  /* 0x0000000802007986 */ /* 0x000fe2000c101b04 */
[----:B------:R-:W-:Y:S02]  /*01e0*/  SEL R0, RZ, 0x1, P1 ;  /* 0x00000001ff007807 */ /* 0x000fe40000800000 */
[----:B------:R-:W-:-:S05]  /*01f0*/  SEL R5, RZ, 0x100, P0 ;  /* 0x00000100ff057807 */ /* 0x000fca0000000000 */
[----:B------:R-:W-:-:S05]  /*0200*/  IMAD.IADD R5, R0, 0x1, R5 ;  /* 0x0000000100057824 */ /* 0x000fca00078e0205 */
[----:B------:R-:W-:Y:S01]  /*0210*/  STG.E.U16 desc[UR4][R6.64], R5 ;  /* 0x0000000506007986 */ /* 0x000fe2000c101504 */
[----:B------:R-:W-:Y:S05]  /*0220*/  EXIT ;  /* 0x000000000000794d */ /* 0x000fea0003800000 */
.L_x_0:
[----:B------:R-:W-:-:S00]  /*0230*/  BRA `(.L_x_0) ;  /* 0xfffffffc00fc7947 */ /* 0x000fc0000383ffff */
[----:B------:R-:W-:-:S00]  /*0240*/  NOP ;  /* 0x0000000000007918 */ /* 0x000fc00000000000 */
        /* <DEDUP_REMOVED lines=11> */
.L_x_1:


//--------------------- .nv.constant0.triton_poi_fused_relu_threshold_backward_0 --------------------------
	.section	.nv.constant0.triton_poi_fused_relu_threshold_backward_0,"a",@progbits
	.sectionflags	@""
	.align	4
.nv.constant0.triton_poi_fused_relu_threshold_backward_0:
	.zero		556
